	.headerflags	@"EF_CUDA_TEXMODE_UNIFIED EF_CUDA_64BIT_ADDRESS EF_CUDA_ACCELERATORS EF_CUDA_SM90 EF_CUDA_VIRTUAL_SM(EF_CUDA_SM90)"
	.elftype	@"ET_EXEC"


//--------------------- .nv.info                  --------------------------
	.section	.nv.info,"",@"SHT_CUDA_INFO"
	.align	4


	//----- nvinfo : EIATTR_REGCOUNT
	.align		4
        /*0000*/ 	.byte	0x04, 0x2f
        /*0002*/ 	.short	(.L_3 - .L_2)
	.align		4
.L_2:
        /*0004*/ 	.word	index@(triton_poi_fused__native_batch_norm_legit_no_training_relu_21)
        /*0008*/ 	.word	0x00000011


	//----- nvinfo : EIATTR_MIN_STACK_SIZE
	.align		4
.L_3:
        /*000c*/ 	.byte	0x04, 0x12
        /*000e*/ 	.short	(.L_5 - .L_4)
	.align		4
.L_4:
        /*0010*/ 	.word	index@(triton_poi_fused__native_batch_norm_legit_no_training_relu_21)
        /*0014*/ 	.word	0x00000000


	//----- nvinfo : EIATTR_FRAME_SIZE
	.align		4
.L_5:
        /*0018*/ 	.byte	0x04, 0x11
        /*001a*/ 	.short	(.L_7 - .L_6)
	.align		4
.L_6:
        /*001c*/ 	.word	index@(triton_poi_fused__native_batch_norm_legit_no_training_relu_21)
        /*0020*/ 	.word	0x00000000


	//----- nvinfo : EIATTR_MIN_STACK_SIZE
	.align		4
.L_7:
        /*0024*/ 	.byte	0x04, 0x12
        /*0026*/ 	.short	(.L_9 - .L_8)
	.align		4
.L_8:
        /*0028*/ 	.word	index@(triton_poi_fused__native_batch_norm_legit_no_training_relu_21)
        /*002c*/ 	.word	0x00000000
.L_9:


//--------------------- .nv.info.triton_poi_fused__native_batch_norm_legit_no_training_relu_21 --------------------------
	.section	.nv.info.triton_poi_fused__native_batch_norm_legit_no_training_relu_21,"",@"SHT_CUDA_INFO"
	.sectionflags	@""
	.align	4


	//----- nvinfo : EIATTR_CUDA_API_VERSION
	.align		4
        /*0000*/ 	.byte	0x04, 0x37
        /*0002*/ 	.short	(.L_11 - .L_10)
.L_10:
        /*0004*/ 	.word	0x0000007c


	//----- nvinfo : EIATTR_KPARAM_INFO
	.align		4
.L_11:
        /*0008*/ 	.byte	0x04, 0x17
        /*000a*/ 	.short	(.L_13 - .L_12)
.L_12:
        /*000c*/ 	.word	0x00000000
        /*0010*/ 	.short	0x0006
        /*0012*/ 	.short	0x0030
        /*0014*/ 	.byte	0x00, 0xf0, 0x11, 0x00


	//----- nvinfo : EIATTR_KPARAM_INFO
	.align		4
.L_13:
        /*0018*/ 	.byte	0x04, 0x17
        /*001a*/ 	.short	(.L_15 - .L_14)
.L_14:
        /*001c*/ 	.word	0x00000000
        /*0020*/ 	.short	0x0005
        /*0022*/ 	.short	0x0028
        /*0024*/ 	.byte	0x00, 0xf4, 0x21, 0x00


	//----- nvinfo : EIATTR_KPARAM_INFO
	.align		4
.L_15:
        /*0028*/ 	.byte	0x04, 0x17
        /*002a*/ 	.short	(.L_17 - .L_16)
.L_16:
        /*002c*/ 	.word	0x00000000
        /*0030*/ 	.short	0x0004
        /*0032*/ 	.short	0x0020
        /*0034*/ 	.byte	0x00, 0xf4, 0x21, 0x00


	//----- nvinfo : EIATTR_KPARAM_INFO
	.align		4
.L_17:
        /*0038*/ 	.byte	0x04, 0x17
        /*003a*/ 	.short	(.L_19 - .L_18)
.L_18:
        /*003c*/ 	.word	0x00000000
        /*0040*/ 	.short	0x0003
        /*0042*/ 	.short	0x0018
        /*0044*/ 	.byte	0x00, 0xf4, 0x21, 0x00


	//----- nvinfo : EIATTR_KPARAM_INFO
	.align		4
.L_19:
        /*0048*/ 	.byte	0x04, 0x17
        /*004a*/ 	.short	(.L_21 - .L_20)
.L_20:
        /*004c*/ 	.word	0x00000000
        /*0050*/ 	.short	0x0002
        /*0052*/ 	.short	0x0010
        /*0054*/ 	.byte	0x00, 0xf4, 0x21, 0x00


	//----- nvinfo : EIATTR_KPARAM_INFO
	.align		4
.L_21:
        /*0058*/ 	.byte	0x04, 0x17
        /*005a*/ 	.short	(.L_23 - .L_22)
.L_22:
        /*005c*/ 	.word	0x00000000
        /*0060*/ 	.short	0x0001
        /*0062*/ 	.short	0x0008
        /*0064*/ 	.byte	0x00, 0xf4, 0x21, 0x00


	//----- nvinfo : EIATTR_KPARAM_INFO
	.align		4
.L_23:
        /*0068*/ 	.byte	0x04, 0x17
        /*006a*/ 	.short	(.L_25 - .L_24)
.L_24:
        /*006c*/ 	.word	0x00000000
        /*0070*/ 	.short	0x0000
        /*0072*/ 	.short	0x0000
        /*0074*/ 	.byte	0x00, 0xf4, 0x21, 0x00


	//----- nvinfo : EIATTR_SPARSE_MMA_MASK
	.align		4
.L_25:
        /*0078*/ 	.byte	0x03, 0x50
        /*007a*/ 	.short	0x0000


	//----- nvinfo : EIATTR_MAXREG_COUNT
	.align		4
        /*007c*/ 	.byte	0x03, 0x1b
        /*007e*/ 	.short	0x00ff


	//----- nvinfo : EIATTR_EXIT_INSTR_OFFSETS
	.align		4
        /*0080*/ 	.byte	0x04, 0x1c
        /*0082*/ 	.short	(.L_27 - .L_26)


	//   ....[0]....
.L_26:
        /*0084*/ 	.word	0x00000350


	//----- nvinfo : EIATTR_REQNTID
	.align		4
.L_27:
        /*0088*/ 	.byte	0x04, 0x10
        /*008a*/ 	.short	(.L_29 - .L_28)
.L_28:
        /*008c*/ 	.word	0x00000080
        /*0090*/ 	.word	0x00000001
        /*0094*/ 	.word	0x00000001


	//----- nvinfo : EIATTR_CBANK_PARAM_SIZE
	.align		4
.L_29:
        /*0098*/ 	.byte	0x03, 0x19
        /*009a*/ 	.short	0x0034


	//----- nvinfo : EIATTR_PARAM_CBANK
	.align		4
        /*009c*/ 	.byte	0x04, 0x0a
        /*009e*/ 	.short	(.L_31 - .L_30)
	.align		4
.L_30:
        /*00a0*/ 	.word	index@(.nv.constant0.triton_poi_fused__native_batch_norm_legit_no_training_relu_21)
        /*00a4*/ 	.short	0x0210
        /*00a6*/ 	.short	0x0034


	//----- nvinfo : EIATTR_SW_WAR
	.align		4
.L_31:
        /*00a8*/ 	.byte	0x04, 0x36
        /*00aa*/ 	.short	(.L_33 - .L_32)
.L_32:
        /*00ac*/ 	.word	0x00000008
.L_33:


//--------------------- .nv.callgraph             --------------------------
	.section	.nv.callgraph,"",@"SHT_CUDA_CALLGRAPH"
	.align	4
	.sectionentsize	8
	.align		4
        /*0000*/ 	.word	0x00000000
	.align		4
        /*0004*/ 	.word	0xffffffff
	.align		4
        /*0008*/ 	.word	0x00000000
	.align		4
        /*000c*/ 	.word	0xfffffffe
	.align		4
        /*0010*/ 	.word	0x00000000
	.align		4
        /*0014*/ 	.word	0xfffffffd
	.align		4
        /*0018*/ 	.word	0x00000000
	.align		4
        /*001c*/ 	.word	0xfffffffc


//--------------------- .nv.constant4             --------------------------
	.section	.nv.constant4,"a",@progbits
	.align	8
	.align		8
.nv.constant4:
        /*0000*/ 	.dword	_$_str
	.align		8
        /*0008*/ 	.dword	_$_str_$_2


//--------------------- .text.triton_poi_fused__native_batch_norm_legit_no_training_relu_21 --------------------------
	.section	.text.triton_poi_fused__native_batch_norm_legit_no_training_relu_21,"ax",@progbits
	.align	128
        .global         triton_poi_fused__native_batch_norm_legit_no_training_relu_21
        .type           triton_poi_fused__native_batch_norm_legit_no_training_relu_21,@function
        .size           triton_poi_fused__native_batch_norm_legit_no_training_relu_21,(.L_x_1 - triton_poi_fused__native_batch_norm_legit_no_training_relu_21)
        .other          triton_poi_fused__native_batch_norm_legit_no_training_relu_21,@"STO_CUDA_ENTRY STV_DEFAULT"
triton_poi_fused__native_batch_norm_legit_no_training_relu_21:
.text.triton_poi_fused__native_batch_norm_legit_no_training_relu_21:
[----:B------:R-:W-:Y:S01]  /*0000*/  LDC R1, c[0x0][0x28] ;  /* 0x00000a00ff017b82 */ /* 0x000fe20000000800 */
[----:B------:R-:W1:Y:S07]  /*0010*/  S2R R0, SR_TID.X ;  /* 0x0000000000007919 */ /* 0x000e6e0000002100 */
[----:B------:R-:W2:Y:S01]  /*0020*/  LDC.64 R6, c[0x0][0x220] ;  /* 0x00008800ff067b82 */ /* 0x000ea20000000a00 */
[----:B------:R-:W-:Y:S01]  /*0030*/  ULDC.64 UR4, c[0x0][0x208] ;  /* 0x0000820000047ab9 */ /* 0x000fe20000000a00 */
[----:B------:R-:W3:Y:S06]  /*0040*/  S2R R5, SR_CTAID.X ;  /* 0x0000000000057919 */ /* 0x000eec0000002500 */
[----:B------:R-:W4:Y:S08]  /*0050*/  LDC.64 R8, c[0x0][0x228] ;  /* 0x00008a00ff087b82 */ /* 0x000f300000000a00 */
[----:B------:R-:W5:Y:S01]  /*0060*/  LDC.64 R10, c[0x0][0x230] ;  /* 0x00008c00ff0a7b82 */ /* 0x000f620000000a00 */
[----:B-1----:R-:W-:-:S02]  /*0070*/  SHF.L.U32 R0, R0, 0x1, RZ ;  /* 0x0000000100007819 */ /* 0x002fc400000006ff */
[----:B---3--:R-:W-:Y:S02]  /*0080*/  SHF.R.S32.HI R3, RZ, 0x17, R5 ;  /* 0x00000017ff037819 */ /* 0x008fe40000011405 */
[----:B------:R-:W-:Y:S02]  /*0090*/  LOP3.LUT R0, R0, 0xfe, RZ, 0xc0, !PT ;  /* 0x000000fe00007812 */ /* 0x000fe400078ec0ff */
[----:B------:R-:W-:Y:S02]  /*00a0*/  SGXT R3, R3, 0x1 ;  /* 0x000000010303781a */ /* 0x000fe40000000200 */
[----:B------:R-:W-:Y:S02]  /*00b0*/  LEA R0, R5, R0, 0x8 ;  /* 0x0000000005007211 */ /* 0x000fe400078e40ff */
[----:B------:R-:W1:Y:S02]  /*00c0*/  LDC.64 R4, c[0x0][0x218] ;  /* 0x00008600ff047b82 */ /* 0x000e640000000a00 */
[----:B------:R-:W-:-:S04]  /*00d0*/  LEA.HI R3, R3, R0, RZ, 0x6 ;  /* 0x0000000003037211 */ /* 0x000fc800078f30ff */
[----:B------:R-:W-:-:S04]  /*00e0*/  SHF.R.S32.HI R3, RZ, 0x6, R3 ;  /* 0x00000006ff037819 */ /* 0x000fc80000011403 */
[----:B------:R-:W-:-:S04]  /*00f0*/  LEA.HI R2, R3, R3, RZ, 0x5 ;  /* 0x0000000303027211 */ /* 0x000fc800078f28ff */
[----:B------:R-:W-:-:S04]  /*0100*/  LOP3.LUT R2, R2, 0xffffffe0, RZ, 0xc0, !PT ;  /* 0xffffffe002027812 */ /* 0x000fc800078ec0ff */
[----:B------:R-:W-:Y:S02]  /*0110*/  IADD3 R13, R3, -R2, RZ ;  /* 0x80000002030d7210 */ /* 0x000fe40007ffe0ff */
[----:B------:R-:W3:Y:S03]  /*0120*/  LDC.64 R2, c[0x0][0x210] ;  /* 0x00008400ff027b82 */ /* 0x000ee60000000a00 */
[----:B--2---:R-:W-:-:S06]  /*0130*/  IMAD.WIDE R6, R13, 0x4, R6 ;  /* 0x000000040d067825 */ /* 0x004fcc00078e0206 */
[----:B------:R-:W2:Y:S01]  /*0140*/  LDG.E.EL R6, desc[UR4][R6.64] ;  /* 0x0000000406067981 */ /* 0x000ea2000c2e1900 */
[----:B-1----:R-:W-:-:S05]  /*0150*/  IMAD.WIDE R4, R13, 0x4, R4 ;  /* 0x000000040d047825 */ /* 0x002fca00078e0204 */
[----:B------:R1:W2:Y:S01]  /*0160*/  LDG.E.EL R12, desc[UR4][R4.64] ;  /* 0x00000004040c7981 */ /* 0x0002a2000c2e1900 */
[----:B---3--:R-:W-:Y:S01]  /*0170*/  IMAD.WIDE R2, R0, 0x4, R2 ;  /* 0x0000000400027825 */ /* 0x008fe200078e0202 */
[----:B------:R-:W-:Y:S01]  /*0180*/  HFMA2.MMA R14, -RZ, RZ, 1.625, 0 ;  /* 0x3e800000ff0e7435 */ /* 0x000fe200000001ff */
[----:B-1----:R-:W1:Y:S04]  /*0190*/  LDC.64 R4, c[0x0][0x238] ;  /* 0x00008e00ff047b82 */ /* 0x002e680000000a00 */
[----:B------:R-:W3:Y:S01]  /*01a0*/  LDG.E.64 R2, desc[UR4][R2.64] ;  /* 0x0000000402027981 */ /* 0x000ee2000c1e1b00 */
[----:B----4-:R-:W-:-:S04]  /*01b0*/  IMAD.WIDE R8, R13, 0x4, R8 ;  /* 0x000000040d087825 */ /* 0x010fc800078e0208 */
[----:B-----5:R-:W-:Y:S02]  /*01c0*/  IMAD.WIDE R10, R13, 0x4, R10 ;  /* 0x000000040d0a7825 */ /* 0x020fe400078e020a */
[----:B------:R-:W4:Y:S04]  /*01d0*/  LDG.E.EL R8, desc[UR4][R8.64] ;  /* 0x0000000408087981 */ /* 0x000f28000c2e1900 */
[----:B------:R-:W4:Y:S01]  /*01e0*/  LDG.E.EL R11, desc[UR4][R10.64] ;  /* 0x000000040a0b7981 */ /* 0x000f22000c2e1900 */
[----:B-1----:R-:W-:-:S04]  /*01f0*/  IMAD.WIDE R4, R0, 0x4, R4 ;  /* 0x0000000400047825 */ /* 0x002fc800078e0204 */
[----:B--2---:R-:W-:-:S04]  /*0200*/  FADD R6, R6, 9.9999997473787516356e-06 ;  /* 0x3727c5ac06067421 */ /* 0x004fc80000000000 */
[----:B------:R-:W1:Y:S02]  /*0210*/  MUFU.SQRT R7, R6 ;  /* 0x0000000600077308 */ /* 0x000e640000002000 */
[C---:B-1----:R-:W-:Y:S02]  /*0220*/  FSETP.GT.AND P0, PT, R7.reuse, 8.50705917302346158658e+37, PT ;  /* 0x7e8000000700780b */ /* 0x042fe40003f04000 */
[----:B------:R-:W-:-:S11]  /*0230*/  FSETP.GEU.AND P1, PT, R7, 1.175494350822287508e-38, PT ;  /* 0x008000000700780b */ /* 0x000fd60003f2e000 */
[----:B------:R-:W-:-:S04]  /*0240*/  @P0 FMUL R7, R7, 0.25 ;  /* 0x3e80000007070820 */ /* 0x000fc80000400000 */
[----:B------:R-:W-:-:S06]  /*0250*/  @!P1 FMUL R7, R7, 16777216 ;  /* 0x4b80000007079820 */ /* 0x000fcc0000400000 */
[----:B------:R-:W1:Y:S01]  /*0260*/  MUFU.RCP R7, R7 ;  /* 0x0000000700077308 */ /* 0x000e620000001000 */
[----:B------:R-:W-:Y:S01]  /*0270*/  FSEL R14, R14, 1, P0 ;  /* 0x3f8000000e0e7808 */ /* 0x000fe20000000000 */
[----:B---3--:R-:W-:-:S04]  /*0280*/  FADD R2, R2, -R12 ;  /* 0x8000000c02027221 */ /* 0x008fc80000000000 */
[----:B------:R-:W-:Y:S01]  /*0290*/  @!P1 FMUL R14, R14, 16777216 ;  /* 0x4b8000000e0e9820 */ /* 0x000fe20000400000 */
[----:B------:R-:W-:-:S03]  /*02a0*/  FADD R3, R3, -R12 ;  /* 0x8000000c03037221 */ /* 0x000fc60000000000 */
[----:B-1----:R-:W-:-:S04]  /*02b0*/  FMUL R14, R7, R14 ;  /* 0x0000000e070e7220 */ /* 0x002fc80000400000 */
[-C--:B------:R-:W-:Y:S01]  /*02c0*/  FMUL R2, R2, R14.reuse ;  /* 0x0000000e02027220 */ /* 0x080fe20000400000 */
[----:B------:R-:W-:-:S03]  /*02d0*/  FMUL R14, R3, R14 ;  /* 0x0000000e030e7220 */ /* 0x000fc60000400000 */
[C-C-:B----4-:R-:W-:Y:S01]  /*02e0*/  FFMA R2, R8.reuse, R2, R11.reuse ;  /* 0x0000000208027223 */ /* 0x150fe2000000000b */
[----:B------:R-:W-:-:S04]  /*02f0*/  FFMA R14, R8, R14, R11 ;  /* 0x0000000e080e7223 */ /* 0x000fc8000000000b */
[----:B------:R-:W-:Y:S02]  /*0300*/  FSETP.GEU.AND P0, PT, R2, RZ, PT ;  /* 0x000000ff0200720b */ /* 0x000fe40003f0e000 */
[----:B------:R-:W-:Y:S02]  /*0310*/  FSETP.GEU.AND P1, PT, R14, RZ, PT ;  /* 0x000000ff0e00720b */ /* 0x000fe40003f2e000 */
[----:B------:R-:W-:Y:S02]  /*0320*/  FSEL R2, R2, RZ, P0 ;  /* 0x000000ff02027208 */ /* 0x000fe40000000000 */
[----:B------:R-:W-:-:S05]  /*0330*/  FSEL R3, R14, RZ, P1 ;  /* 0x000000ff0e037208 */ /* 0x000fca0000800000 */
[----:B------:R-:W-:Y:S01]  /*0340*/  STG.E.64 desc[UR4][R4.64], R2 ;  /* 0x0000000204007986 */ /* 0x000fe2000c101b04 */
[----:B------:R-:W-:Y:S05]  /*0350*/  EXIT ;  /* 0x000000000000794d */ /* 0x000fea0003800000 */
.L_x_0:
[----:B------:R-:W-:-:S00]  /*0360*/  BRA `(.L_x_0) ;  /* 0xfffffffc00fc7947 */ /* 0x000fc0000383ffff */
[----:B------:R-:W-:-:S00]  /*0370*/  NOP ;  /* 0x0000000000007918 */ /* 0x000fc00000000000 */
        /* <DEDUP_REMOVED lines=8> */
.L_x_1:


//--------------------- .nv.global.init           --------------------------
	.section	.nv.global.init,"aw",@progbits
.nv.global.init:
	.type		_$_str,@object
	.size		_$_str,(_$_str_$_2 - _$_str)
_$_str:
        /*0000*/ 	.byte	0x5f, 0x5f, 0x43, 0x55, 0x44, 0x41, 0x5f, 0x46, 0x54, 0x5a, 0x00
	.type		_$_str_$_2,@object
	.size		_$_str_$_2,(.L_1 - _$_str_$_2)
_$_str_$_2:
        /*000b*/ 	.byte	0x5f, 0x5f, 0x43, 0x55, 0x44, 0x41, 0x5f, 0x50, 0x52, 0x45, 0x43, 0x5f, 0x53, 0x51, 0x52, 0x54
        /*001b*/ 	.byte	0x00
.L_1:


//--------------------- .nv.constant0.triton_poi_fused__native_batch_norm_legit_no_training_relu_21 --------------------------
	.section	.nv.constant0.triton_poi_fused__native_batch_norm_legit_no_training_relu_21,"a",@progbits
	.sectionflags	@""
	.align	4
.nv.constant0.triton_poi_fused__native_batch_norm_legit_no_training_relu_21:
	.zero		580
